	.headerflags	@"EF_CUDA_TEXMODE_UNIFIED EF_CUDA_64BIT_ADDRESS EF_CUDA_ACCELERATORS EF_CUDA_SM90 EF_CUDA_VIRTUAL_SM(EF_CUDA_SM90)"
	.elftype	@"ET_EXEC"


//--------------------- .nv.info                  --------------------------
	.section	.nv.info,"",@"SHT_CUDA_INFO"
	.align	4


	//----- nvinfo : EIATTR_REGCOUNT
	.align		4
        /*0000*/ 	.byte	0x04, 0x2f
        /*0002*/ 	.short	(.L_3 - .L_2)
	.align		4
.L_2:
        /*0004*/ 	.word	index@(triton_poi_fused__native_batch_norm_legit_no_training_relu_21)
        /*0008*/ 	.word	0x00000020


	//----- nvinfo : EIATTR_MIN_STACK_SIZE
	.align		4
.L_3:
        /*000c*/ 	.byte	0x04, 0x12
        /*000e*/ 	.short	(.L_5 - .L_4)
	.align		4
.L_4:
        /*0010*/ 	.word	index@(triton_poi_fused__native_batch_norm_legit_no_training_relu_21)
        /*0014*/ 	.word	0x00000000


	//----- nvinfo : EIATTR_FRAME_SIZE
	.align		4
.L_5:
        /*0018*/ 	.byte	0x04, 0x11
        /*001a*/ 	.short	(.L_7 - .L_6)
	.align		4
.L_6:
        /*001c*/ 	.word	index@(triton_poi_fused__native_batch_norm_legit_no_training_relu_21)
        /*0020*/ 	.word	0x00000000


	//----- nvinfo : EIATTR_MIN_STACK_SIZE
	.align		4
.L_7:
        /*0024*/ 	.byte	0x04, 0x12
        /*0026*/ 	.short	(.L_9 - .L_8)
	.align		4
.L_8:
        /*0028*/ 	.word	index@(triton_poi_fused__native_batch_norm_legit_no_training_relu_21)
        /*002c*/ 	.word	0x00000000
.L_9:


//--------------------- .nv.info.triton_poi_fused__native_batch_norm_legit_no_training_relu_21 --------------------------
	.section	.nv.info.triton_poi_fused__native_batch_norm_legit_no_training_relu_21,"",@"SHT_CUDA_INFO"
	.sectionflags	@""
	.align	4


	//----- nvinfo : EIATTR_CUDA_API_VERSION
	.align		4
        /*0000*/ 	.byte	0x04, 0x37
        /*0002*/ 	.short	(.L_11 - .L_10)
.L_10:
        /*0004*/ 	.word	0x0000007c


	//----- nvinfo : EIATTR_KPARAM_INFO
	.align		4
.L_11:
        /*0008*/ 	.byte	0x04, 0x17
        /*000a*/ 	.short	(.L_13 - .L_12)
.L_12:
        /*000c*/ 	.word	0x00000000
        /*0010*/ 	.short	0x0006
        /*0012*/ 	.short	0x0030
        /*0014*/ 	.byte	0x00, 0xf0, 0x11, 0x00


	//----- nvinfo : EIATTR_KPARAM_INFO
	.align		4
.L_13:
        /*0018*/ 	.byte	0x04, 0x17
        /*001a*/ 	.short	(.L_15 - .L_14)
.L_14:
        /*001c*/ 	.word	0x00000000
        /*0020*/ 	.short	0x0005
        /*0022*/ 	.short	0x0028
        /*0024*/ 	.byte	0x00, 0xf4, 0x21, 0x00


	//----- nvinfo : EIATTR_KPARAM_INFO
	.align		4
.L_15:
        /*0028*/ 	.byte	0x04, 0x17
        /*002a*/ 	.short	(.L_17 - .L_16)
.L_16:
        /*002c*/ 	.word	0x00000000
        /*0030*/ 	.short	0x0004
        /*0032*/ 	.short	0x0020
        /*0034*/ 	.byte	0x00, 0xf4, 0x21, 0x00


	//----- nvinfo : EIATTR_KPARAM_INFO
	.align		4
.L_17:
        /*0038*/ 	.byte	0x04, 0x17
        /*003a*/ 	.short	(.L_19 - .L_18)
.L_18:
        /*003c*/ 	.word	0x00000000
        /*0040*/ 	.short	0x0003
        /*0042*/ 	.short	0x0018
        /*0044*/ 	.byte	0x00, 0xf4, 0x21, 0x00


	//----- nvinfo : EIATTR_KPARAM_INFO
	.align		4
.L_19:
        /*0048*/ 	.byte	0x04, 0x17
        /*004a*/ 	.short	(.L_21 - .L_20)
.L_20:
        /*004c*/ 	.word	0x00000000
        /*0050*/ 	.short	0x0002
        /*0052*/ 	.short	0x0010
        /*0054*/ 	.byte	0x00, 0xf4, 0x21, 0x00


	//----- nvinfo : EIATTR_KPARAM_INFO
	.align		4
.L_21:
        /*0058*/ 	.byte	0x04, 0x17
        /*005a*/ 	.short	(.L_23 - .L_22)
.L_22:
        /*005c*/ 	.word	0x00000000
        /*0060*/ 	.short	0x0001
        /*0062*/ 	.short	0x0008
        /*0064*/ 	.byte	0x00, 0xf4, 0x21, 0x00


	//----- nvinfo : EIATTR_KPARAM_INFO
	.align		4
.L_23:
        /*0068*/ 	.byte	0x04, 0x17
        /*006a*/ 	.short	(.L_25 - .L_24)
.L_24:
        /*006c*/ 	.word	0x00000000
        /*0070*/ 	.short	0x0000
        /*0072*/ 	.short	0x0000
        /*0074*/ 	.byte	0x00, 0xf4, 0x21, 0x00


	//----- nvinfo : EIATTR_SPARSE_MMA_MASK
	.align		4
.L_25:
        /*0078*/ 	.byte	0x03, 0x50
        /*007a*/ 	.short	0x0000


	//----- nvinfo : EIATTR_MAXREG_COUNT
	.align		4
        /*007c*/ 	.byte	0x03, 0x1b
        /*007e*/ 	.short	0x00ff


	//----- nvinfo : EIATTR_EXIT_INSTR_OFFSETS
	.align		4
        /*0080*/ 	.byte	0x04, 0x1c
        /*0082*/ 	.short	(.L_27 - .L_26)


	//   ....[0]....
.L_26:
        /*0084*/ 	.word	0x000006c0


	//----- nvinfo : EIATTR_REQNTID
	.align		4
.L_27:
        /*0088*/ 	.byte	0x04, 0x10
        /*008a*/ 	.short	(.L_29 - .L_28)
.L_28:
        /*008c*/ 	.word	0x00000080
        /*0090*/ 	.word	0x00000001
        /*0094*/ 	.word	0x00000001


	//----- nvinfo : EIATTR_CBANK_PARAM_SIZE
	.align		4
.L_29:
        /*0098*/ 	.byte	0x03, 0x19
        /*009a*/ 	.short	0x0034


	//----- nvinfo : EIATTR_PARAM_CBANK
	.align		4
        /*009c*/ 	.byte	0x04, 0x0a
        /*009e*/ 	.short	(.L_31 - .L_30)
	.align		4
.L_30:
        /*00a0*/ 	.word	index@(.nv.constant0.triton_poi_fused__native_batch_norm_legit_no_training_relu_21)
        /*00a4*/ 	.short	0x0210
        /*00a6*/ 	.short	0x0034


	//----- nvinfo : EIATTR_SW_WAR
	.align		4
.L_31:
        /*00a8*/ 	.byte	0x04, 0x36
        /*00aa*/ 	.short	(.L_33 - .L_32)
.L_32:
        /*00ac*/ 	.word	0x00000008
.L_33:


//--------------------- .nv.callgraph             --------------------------
	.section	.nv.callgraph,"",@"SHT_CUDA_CALLGRAPH"
	.align	4
	.sectionentsize	8
	.align		4
        /*0000*/ 	.word	0x00000000
	.align		4
        /*0004*/ 	.word	0xffffffff
	.align		4
        /*0008*/ 	.word	0x00000000
	.align		4
        /*000c*/ 	.word	0xfffffffe
	.align		4
        /*0010*/ 	.word	0x00000000
	.align		4
        /*0014*/ 	.word	0xfffffffd
	.align		4
        /*0018*/ 	.word	0x00000000
	.align		4
        /*001c*/ 	.word	0xfffffffc


//--------------------- .nv.constant4             --------------------------
	.section	.nv.constant4,"a",@progbits
	.align	8
	.align		8
.nv.constant4:
        /*0000*/ 	.dword	_$_str
	.align		8
        /*0008*/ 	.dword	_$_str_$_2


//--------------------- .text.triton_poi_fused__native_batch_norm_legit_no_training_relu_21 --------------------------
	.section	.text.triton_poi_fused__native_batch_norm_legit_no_training_relu_21,"ax",@progbits
	.align	128
        .global         triton_poi_fused__native_batch_norm_legit_no_training_relu_21
        .type           triton_poi_fused__native_batch_norm_legit_no_training_relu_21,@function
        .size           triton_poi_fused__native_batch_norm_legit_no_training_relu_21,(.L_x_1 - triton_poi_fused__native_batch_norm_legit_no_training_relu_21)
        .other          triton_poi_fused__native_batch_norm_legit_no_training_relu_21,@"STO_CUDA_ENTRY STV_DEFAULT"
triton_poi_fused__native_batch_norm_legit_no_training_relu_21:
.text.triton_poi_fused__native_batch_norm_legit_no_training_relu_21:
[----:B------:R-:W-:Y:S01]  /*0000*/  LDC R1, c[0x0][0x28] ;  /* 0x00000a00ff017b82 */ /* 0x000fe20000000800 */
[----:B------:R-:W1:Y:S01]  /*0010*/  S2R R0, SR_TID.X ;  /* 0x0000000000007919 */ /* 0x000e620000002100 */
[----:B------:R-:W-:-:S06]  /*0020*/  ULDC.64 UR4, c[0x0][0x208] ;  /* 0x0000820000047ab9 */ /* 0x000fcc0000000a00 */
[----:B------:R-:W2:Y:S01]  /*0030*/  LDC.64 R16, c[0x0][0x218] ;  /* 0x00008600ff107b82 */ /* 0x000ea20000000a00 */
[----:B------:R-:W3:Y:S07]  /*0040*/  S2R R3, SR_CTAID.X ;  /* 0x0000000000037919 */ /* 0x000eee0000002500 */
[----:B------:R-:W4:Y:S08]  /*0050*/  LDC.64 R14, c[0x0][0x210] ;  /* 0x00008400ff0e7b82 */ /* 0x000f300000000a00 */
[----:B------:R-:W5:Y:S01]  /*0060*/  LDC.64 R12, c[0x0][0x230] ;  /* 0x00008c00ff0c7b82 */ /* 0x000f620000000a00 */
[----:B-1----:R-:W-:-:S02]  /*0070*/  SHF.L.U32 R0, R0, 0x2, RZ ;  /* 0x0000000200007819 */ /* 0x002fc400000006ff */
[----:B---3--:R-:W-:Y:S02]  /*0080*/  SHF.R.S32.HI R5, RZ, 0x15, R3 ;  /* 0x00000015ff057819 */ /* 0x008fe40000011403 */
[----:B------:R-:W-:Y:S02]  /*0090*/  LOP3.LUT R0, R0, 0x1fc, RZ, 0xc0, !PT ;  /* 0x000001fc00007812 */ /* 0x000fe400078ec0ff */
[----:B------:R-:W-:Y:S02]  /*00a0*/  SGXT R5, R5, 0x1 ;  /* 0x000000010505781a */ /* 0x000fe40000000200 */
[----:B------:R-:W-:Y:S02]  /*00b0*/  LEA R18, R3, R0, 0xa ;  /* 0x0000000003127211 */ /* 0x000fe400078e50ff */
[----:B------:R-:W1:Y:S02]  /*00c0*/  LDC.64 R2, c[0x0][0x220] ;  /* 0x00008800ff027b82 */ /* 0x000e640000000a00 */
[----:B------:R-:W-:-:S04]  /*00d0*/  LEA.HI R5, R5, R18, RZ, 0x8 ;  /* 0x0000001205057211 */ /* 0x000fc800078f40ff */
[----:B------:R-:W-:Y:S02]  /*00e0*/  SHF.R.S32.HI R23, RZ, 0x8, R5 ;  /* 0x00000008ff177819 */ /* 0x000fe40000011405 */
[----:B------:R-:W-:Y:S02]  /*00f0*/  IADD3 R5, R5, 0x200, RZ ;  /* 0x0000020005057810 */ /* 0x000fe40007ffe0ff */
[----:B------:R-:W-:Y:S02]  /*0100*/  LEA.HI R0, R23, R23, RZ, 0x8 ;  /* 0x0000001717007211 */ /* 0x000fe400078f40ff */
[----:B------:R-:W-:Y:S02]  /*0110*/  SHF.R.S32.HI R5, RZ, 0x8, R5 ;  /* 0x00000008ff057819 */ /* 0x000fe40000011405 */
[----:B------:R-:W-:Y:S02]  /*0120*/  LOP3.LUT R0, R0, 0xffffff00, RZ, 0xc0, !PT ;  /* 0xffffff0000007812 */ /* 0x000fe400078ec0ff */
[----:B------:R-:W-:-:S02]  /*0130*/  LEA.HI R4, R5, R5, RZ, 0x8 ;  /* 0x0000000505047211 */ /* 0x000fc400078f40ff */
[----:B------:R-:W-:Y:S02]  /*0140*/  IADD3 R23, R23, -R0, RZ ;  /* 0x8000000017177210 */ /* 0x000fe40007ffe0ff */
[----:B------:R-:W-:-:S04]  /*0150*/  LOP3.LUT R4, R4, 0xffffff00, RZ, 0xc0, !PT ;  /* 0xffffff0004047812 */ /* 0x000fc800078ec0ff */
[----:B------:R-:W-:Y:S01]  /*0160*/  IADD3 R19, R5, -R4, RZ ;  /* 0x8000000405137210 */ /* 0x000fe20007ffe0ff */
[----:B-1----:R-:W-:-:S04]  /*0170*/  IMAD.WIDE R8, R23, 0x4, R2 ;  /* 0x0000000417087825 */ /* 0x002fc800078e0202 */
[----:B------:R-:W-:Y:S01]  /*0180*/  IMAD.WIDE R10, R19, 0x4, R2 ;  /* 0x00000004130a7825 */ /* 0x000fe200078e0202 */
[----:B------:R-:W3:Y:S01]  /*0190*/  LDG.E.EL R20, desc[UR4][R8.64] ;  /* 0x0000000408147981 */ /* 0x000ee2000c2e1900 */
[----:B------:R-:W1:Y:S03]  /*01a0*/  LDC.64 R2, c[0x0][0x228] ;  /* 0x00008a00ff027b82 */ /* 0x000e660000000a00 */
[----:B------:R-:W3:Y:S01]  /*01b0*/  LDG.E.EL R21, desc[UR4][R10.64] ;  /* 0x000000040a157981 */ /* 0x000ee2000c2e1900 */
[----:B--2---:R-:W-:-:S04]  /*01c0*/  IMAD.WIDE R26, R23, 0x4, R16 ;  /* 0x00000004171a7825 */ /* 0x004fc800078e0210 */
[----:B----4-:R-:W-:Y:S01]  /*01d0*/  IMAD.WIDE R14, R18, 0x4, R14 ;  /* 0x00000004120e7825 */ /* 0x010fe200078e020e */
[----:B------:R-:W2:Y:S04]  /*01e0*/  LDG.E.EL R0, desc[UR4][R26.64] ;  /* 0x000000041a007981 */ /* 0x000ea8000c2e1900 */
[----:B------:R-:W2:Y:S01]  /*01f0*/  LDG.E.128 R4, desc[UR4][R14.64] ;  /* 0x000000040e047981 */ /* 0x000ea2000c1e1d00 */
[----:B------:R-:W-:-:S03]  /*0200*/  IMAD.WIDE R16, R19, 0x4, R16 ;  /* 0x0000000413107825 */ /* 0x000fc600078e0210 */
[----:B------:R-:W4:Y:S04]  /*0210*/  LDG.E.128 R8, desc[UR4][R14.64+0x800] ;  /* 0x000800040e087981 */ /* 0x000f28000c1e1d00 */
[----:B------:R-:W4:Y:S01]  /*0220*/  LDG.E.EL R16, desc[UR4][R16.64] ;  /* 0x0000000410107981 */ /* 0x000f22000c2e1900 */
[----:B01----:R-:W-:-:S04]  /*0230*/  IMAD.WIDE R24, R23, 0x4, R2 ;  /* 0x0000000417187825 */ /* 0x003fc800078e0202 */
[----:B-----5:R-:W-:Y:S02]  /*0240*/  IMAD.WIDE R22, R23, 0x4, R12 ;  /* 0x0000000417167825 */ /* 0x020fe400078e020c */
[----:B------:R-:W5:Y:S04]  /*0250*/  LDG.E.EL R24, desc[UR4][R24.64] ;  /* 0x0000000418187981 */ /* 0x000f68000c2e1900 */
[----:B------:R-:W5:Y:S01]  /*0260*/  LDG.E.EL R23, desc[UR4][R22.64] ;  /* 0x0000000416177981 */ /* 0x000f62000c2e1900 */
[----:B------:R-:W-:-:S04]  /*0270*/  IMAD.WIDE R2, R19, 0x4, R2 ;  /* 0x0000000413027825 */ /* 0x000fc800078e0202 */
[----:B------:R-:W-:Y:S02]  /*0280*/  IMAD.WIDE R28, R19, 0x4, R12 ;  /* 0x00000004131c7825 */ /* 0x000fe400078e020c */
[----:B------:R0:W4:Y:S04]  /*0290*/  LDG.E.EL R12, desc[UR4][R2.64] ;  /* 0x00000004020c7981 */ /* 0x000128000c2e1900 */
[----:B------:R-:W4:Y:S01]  /*02a0*/  LDG.E.EL R13, desc[UR4][R28.64] ;  /* 0x000000041c0d7981 */ /* 0x000f22000c2e1900 */
[----:B0-----:R-:W-:Y:S01]  /*02b0*/  HFMA2.MMA R3, -RZ, RZ, 1.625, 0 ;  /* 0x3e800000ff037435 */ /* 0x001fe200000001ff */
[----:B---3--:R-:W-:-:S04]  /*02c0*/  FADD R20, R20, 9.9999997473787516356e-06 ;  /* 0x3727c5ac14147421 */ /* 0x008fc80000000000 */
[----:B------:R-:W0:Y:S01]  /*02d0*/  MUFU.SQRT R19, R20 ;  /* 0x0000001400137308 */ /* 0x000e220000002000 */
[----:B------:R-:W-:-:S07]  /*02e0*/  FADD R21, R21, 9.9999997473787516356e-06 ;  /* 0x3727c5ac15157421 */ /* 0x000fce0000000000 */
[----:B------:R-:W1:Y:S01]  /*02f0*/  MUFU.SQRT R25, R21 ;  /* 0x0000001500197308 */ /* 0x000e620000002000 */
[C---:B0-----:R-:W-:Y:S02]  /*0300*/  FSETP.GT.AND P0, PT, R19.reuse, 8.50705917302346158658e+37, PT ;  /* 0x7e8000001300780b */ /* 0x041fe40003f04000 */
[----:B------:R-:W-:Y:S02]  /*0310*/  FSETP.GEU.AND P2, PT, R19, 1.175494350822287508e-38, PT ;  /* 0x008000001300780b */ /* 0x000fe40003f4e000 */
[C---:B-1----:R-:W-:Y:S02]  /*0320*/  FSETP.GT.AND P1, PT, R25.reuse, 8.50705917302346158658e+37, PT ;  /* 0x7e8000001900780b */ /* 0x042fe40003f24000 */
[----:B------:R-:W-:-:S07]  /*0330*/  FSETP.GEU.AND P3, PT, R25, 1.175494350822287508e-38, PT ;  /* 0x008000001900780b */ /* 0x000fce0003f6e000 */
[----:B------:R-:W-:-:S04]  /*0340*/  @P0 FMUL R19, R19, 0.25 ;  /* 0x3e80000013130820 */ /* 0x000fc80000400000 */
[----:B------:R-:W-:Y:S01]  /*0350*/  @!P2 FMUL R19, R19, 16777216 ;  /* 0x4b8000001313a820 */ /* 0x000fe20000400000 */
[----:B------:R-:W-:-:S05]  /*0360*/  @P1 FMUL R25, R25, 0.25 ;  /* 0x3e80000019191820 */ /* 0x000fca0000400000 */
[----:B------:R-:W0:Y:S01]  /*0370*/  MUFU.RCP R19, R19 ;  /* 0x0000001300137308 */ /* 0x000e220000001000 */
[----:B------:R-:W-:Y:S01]  /*0380*/  @!P3 FMUL R25, R25, 16777216 ;  /* 0x4b8000001919b820 */ /* 0x000fe20000400000 */
[----:B------:R-:W-:-:S06]  /*0390*/  FSEL R2, R3, 1, P0 ;  /* 0x3f80000003027808 */ /* 0x000fcc0000000000 */
[----:B------:R-:W1:Y:S01]  /*03a0*/  MUFU.RCP R14, R25 ;  /* 0x00000019000e7308 */ /* 0x000e620000001000 */
[----:B------:R-:W-:Y:S01]  /*03b0*/  FSEL R3, R3, 1, P1 ;  /* 0x3f80000003037808 */ /* 0x000fe20000800000 */
[----:B------:R-:W-:Y:S01]  /*03c0*/  @!P2 FMUL R2, R2, 16777216 ;  /* 0x4b8000000202a820 */ /* 0x000fe20000400000 */
[----:B--2---:R-:W-:-:S03]  /*03d0*/  FADD R4, R4, -R0 ;  /* 0x8000000004047221 */ /* 0x004fc60000000000 */
[----:B------:R-:W-:Y:S01]  /*03e0*/  @!P3 FMUL R3, R3, 16777216 ;  /* 0x4b8000000303b820 */ /* 0x000fe20000400000 */
[----:B0-----:R-:W-:Y:S01]  /*03f0*/  FMUL R15, R19, R2 ;  /* 0x00000002130f7220 */ /* 0x001fe20000400000 */
[--C-:B------:R-:W-:Y:S01]  /*0400*/  FADD R20, R5, -R0.reuse ;  /* 0x8000000005147221 */ /* 0x100fe20000000000 */
[--C-:B------:R-:W-:Y:S01]  /*0410*/  FADD R6, R6, -R0.reuse ;  /* 0x8000000006067221 */ /* 0x100fe20000000000 */
[----:B------:R-:W-:Y:S01]  /*0420*/  FADD R0, R7, -R0 ;  /* 0x8000000007007221 */ /* 0x000fe20000000000 */
[C---:B------:R-:W-:Y:S01]  /*0430*/  FMUL R5, R15.reuse, R4 ;  /* 0x000000040f057220 */ /* 0x040fe20000400000 */
[C---:B------:R-:W-:Y:S01]  /*0440*/  FMUL R4, R15.reuse, R20 ;  /* 0x000000140f047220 */ /* 0x040fe20000400000 */
[----:B-1----:R-:W-:Y:S02]  /*0450*/  FMUL R14, R14, R3 ;  /* 0x000000030e0e7220 */ /* 0x002fe40000400000 */
[----:B------:R-:W0:Y:S01]  /*0460*/  LDC.64 R2, c[0x0][0x238] ;  /* 0x00008e00ff027b82 */ /* 0x000e220000000a00 */
[C---:B------:R-:W-:Y:S01]  /*0470*/  FMUL R20, R15.reuse, R6 ;  /* 0x000000060f147220 */ /* 0x040fe20000400000 */
[----:B------:R-:W-:Y:S01]  /*0480*/  FMUL R6, R15, R0 ;  /* 0x000000000f067220 */ /* 0x000fe20000400000 */
[--C-:B----4-:R-:W-:Y:S01]  /*0490*/  FADD R7, R8, -R16.reuse ;  /* 0x8000001008077221 */ /* 0x110fe20000000000 */
[--C-:B------:R-:W-:Y:S01]  /*04a0*/  FADD R9, R9, -R16.reuse ;  /* 0x8000001009097221 */ /* 0x100fe20000000000 */
[--C-:B------:R-:W-:Y:S01]  /*04b0*/  FADD R15, R10, -R16.reuse ;  /* 0x800000100a0f7221 */ /* 0x100fe20000000000 */
[C-C-:B-----5:R-:W-:Y:S01]  /*04c0*/  FFMA R0, R24.reuse, R5, R23.reuse ;  /* 0x0000000518007223 */ /* 0x160fe20000000017 */
[----:B------:R-:W-:Y:S01]  /*04d0*/  FADD R11, R11, -R16 ;  /* 0x800000100b0b7221 */ /* 0x000fe20000000000 */
[C-C-:B------:R-:W-:Y:S01]  /*04e0*/  FFMA R4, R24.reuse, R4, R23.reuse ;  /* 0x0000000418047223 */ /* 0x140fe20000000017 */
[C-C-:B------:R-:W-:Y:S01]  /*04f0*/  FFMA R5, R24.reuse, R20, R23.reuse ;  /* 0x0000001418057223 */ /* 0x140fe20000000017 */
[----:B------:R-:W-:Y:S01]  /*0500*/  FFMA R23, R24, R6, R23 ;  /* 0x0000000618177223 */ /* 0x000fe20000000017 */
[C---:B------:R-:W-:Y:S01]  /*0510*/  FMUL R7, R14.reuse, R7 ;  /* 0x000000070e077220 */ /* 0x040fe20000400000 */
[C---:B------:R-:W-:Y:S01]  /*0520*/  FMUL R8, R14.reuse, R9 ;  /* 0x000000090e087220 */ /* 0x040fe20000400000 */
[C---:B------:R-:W-:Y:S01]  /*0530*/  FMUL R6, R14.reuse, R15 ;  /* 0x0000000f0e067220 */ /* 0x040fe20000400000 */
[----:B------:R-:W-:Y:S01]  /*0540*/  FMUL R14, R14, R11 ;  /* 0x0000000b0e0e7220 */ /* 0x000fe20000400000 */
[C-C-:B------:R-:W-:Y:S01]  /*0550*/  FFMA R9, R12.reuse, R7, R13.reuse ;  /* 0x000000070c097223 */ /* 0x140fe2000000000d */
[C-C-:B------:R-:W-:Y:S01]  /*0560*/  FFMA R8, R12.reuse, R8, R13.reuse ;  /* 0x000000080c087223 */ /* 0x140fe2000000000d */
[C-C-:B------:R-:W-:Y:S01]  /*0570*/  FFMA R10, R12.reuse, R6, R13.reuse ;  /* 0x000000060c0a7223 */ /* 0x140fe2000000000d */
[----:B------:R-:W-:Y:S01]  /*0580*/  FFMA R14, R12, R14, R13 ;  /* 0x0000000e0c0e7223 */ /* 0x000fe2000000000d */
[----:B------:R-:W-:-:S02]  /*0590*/  FSETP.GEU.AND P6, PT, R23, RZ, PT ;  /* 0x000000ff1700720b */ /* 0x000fc40003fce000 */
[----:B------:R-:W-:Y:S02]  /*05a0*/  FSETP.GEU.AND P0, PT, R5, RZ, PT ;  /* 0x000000ff0500720b */ /* 0x000fe40003f0e000 */
[----:B------:R-:W-:Y:S02]  /*05b0*/  FSETP.GEU.AND P1, PT, R4, RZ, PT ;  /* 0x000000ff0400720b */ /* 0x000fe40003f2e000 */
[----:B------:R-:W-:Y:S02]  /*05c0*/  FSETP.GEU.AND P3, PT, R14, RZ, PT ;  /* 0x000000ff0e00720b */ /* 0x000fe40003f6e000 */
[----:B------:R-:W-:Y:S02]  /*05d0*/  SEL R7, R23, RZ, P6 ;  /* 0x000000ff17077207 */ /* 0x000fe40003000000 */
[----:B------:R-:W-:Y:S02]  /*05e0*/  FSETP.GEU.AND P2, PT, R0, RZ, PT ;  /* 0x000000ff0000720b */ /* 0x000fe40003f4e000 */
[----:B------:R-:W-:-:S02]  /*05f0*/  FSETP.GEU.AND P4, PT, R10, RZ, PT ;  /* 0x000000ff0a00720b */ /* 0x000fc40003f8e000 */
[----:B------:R-:W-:Y:S02]  /*0600*/  FSETP.GEU.AND P5, PT, R9, RZ, PT ;  /* 0x000000ff0900720b */ /* 0x000fe40003fae000 */
[----:B------:R-:W-:Y:S02]  /*0610*/  FSETP.GEU.AND P6, PT, R8, RZ, PT ;  /* 0x000000ff0800720b */ /* 0x000fe40003fce000 */
[----:B------:R-:W-:Y:S01]  /*0620*/  SEL R6, R5, RZ, P0 ;  /* 0x000000ff05067207 */ /* 0x000fe20000000000 */
[----:B0-----:R-:W-:Y:S01]  /*0630*/  IMAD.WIDE R2, R18, 0x4, R2 ;  /* 0x0000000412027825 */ /* 0x001fe200078e0202 */
[----:B------:R-:W-:Y:S02]  /*0640*/  SEL R5, R4, RZ, P1 ;  /* 0x000000ff04057207 */ /* 0x000fe40000800000 */
[----:B------:R-:W-:Y:S02]  /*0650*/  SEL R15, R14, RZ, P3 ;  /* 0x000000ff0e0f7207 */ /* 0x000fe40001800000 */
[----:B------:R-:W-:-:S02]  /*0660*/  SEL R4, R0, RZ, P2 ;  /* 0x000000ff00047207 */ /* 0x000fc40001000000 */
[----:B------:R-:W-:Y:S02]  /*0670*/  SEL R14, R10, RZ, P4 ;  /* 0x000000ff0a0e7207 */ /* 0x000fe40002000000 */
[----:B------:R-:W-:Y:S02]  /*0680*/  SEL R12, R9, RZ, P5 ;  /* 0x000000ff090c7207 */ /* 0x000fe40002800000 */
[----:B------:R-:W-:Y:S01]  /*0690*/  SEL R13, R8, RZ, P6 ;  /* 0x000000ff080d7207 */ /* 0x000fe20003000000 */
[----:B------:R-:W-:Y:S04]  /*06a0*/  STG.E.128 desc[UR4][R2.64], R4 ;  /* 0x0000000402007986 */ /* 0x000fe8000c101d04 */
[----:B------:R-:W-:Y:S01]  /*06b0*/  STG.E.128 desc[UR4][R2.64+0x800], R12 ;  /* 0x0008000c02007986 */ /* 0x000fe2000c101d04 */
[----:B------:R-:W-:Y:S05]  /*06c0*/  EXIT ;  /* 0x000000000000794d */ /* 0x000fea0003800000 */
.L_x_0:
[----:B------:R-:W-:-:S00]  /*06d0*/  BRA `(.L_x_0) ;  /* 0xfffffffc00fc7947 */ /* 0x000fc0000383ffff */
[----:B------:R-:W-:-:S00]  /*06e0*/  NOP ;  /* 0x0000000000007918 */ /* 0x000fc00000000000 */
        /* <DEDUP_REMOVED lines=9> */
.L_x_1:


//--------------------- .nv.global.init           --------------------------
	.section	.nv.global.init,"aw",@progbits
.nv.global.init:
	.type		_$_str,@object
	.size		_$_str,(_$_str_$_2 - _$_str)
_$_str:
        /*0000*/ 	.byte	0x5f, 0x5f, 0x43, 0x55, 0x44, 0x41, 0x5f, 0x46, 0x54, 0x5a, 0x00
	.type		_$_str_$_2,@object
	.size		_$_str_$_2,(.L_1 - _$_str_$_2)
_$_str_$_2:
        /*000b*/ 	.byte	0x5f, 0x5f, 0x43, 0x55, 0x44, 0x41, 0x5f, 0x50, 0x52, 0x45, 0x43, 0x5f, 0x53, 0x51, 0x52, 0x54
        /*001b*/ 	.byte	0x00
.L_1:


//--------------------- .nv.constant0.triton_poi_fused__native_batch_norm_legit_no_training_relu_21 --------------------------
	.section	.nv.constant0.triton_poi_fused__native_batch_norm_legit_no_training_relu_21,"a",@progbits
	.sectionflags	@""
	.align	4
.nv.constant0.triton_poi_fused__native_batch_norm_legit_no_training_relu_21:
	.zero		580
